//
// Generated by NVIDIA NVVM Compiler
//
// Compiler Build ID: CL-36424714
// Cuda compilation tools, release 13.0, V13.0.88
// Based on NVVM 20.0.0
//

.version 9.0
.target sm_100
.address_size 64

	// .globl	_Z6matVecPdS_S_i
// _ZZ3dotPdS_S_iE5cache has been demoted

.visible .entry _Z6matVecPdS_S_i(
	.param .u64 .ptr .align 1 _Z6matVecPdS_S_i_param_0,
	.param .u64 .ptr .align 1 _Z6matVecPdS_S_i_param_1,
	.param .u64 .ptr .align 1 _Z6matVecPdS_S_i_param_2,
	.param .u32 _Z6matVecPdS_S_i_param_3
)
{
	.reg .pred 	%p<11>;
	.reg .b32 	%r<37>;
	.reg .b64 	%rd<31>;
	.reg .b64 	%fd<112>;

	ld.param.u64 	%rd11, [_Z6matVecPdS_S_i_param_0];
	ld.param.u64 	%rd12, [_Z6matVecPdS_S_i_param_1];
	ld.param.u64 	%rd10, [_Z6matVecPdS_S_i_param_2];
	ld.param.u32 	%r23, [_Z6matVecPdS_S_i_param_3];
	cvta.to.global.u64 	%rd1, %rd12;
	cvta.to.global.u64 	%rd2, %rd11;
	mov.u32 	%r24, %ctaid.x;
	mov.u32 	%r25, %ntid.x;
	mov.u32 	%r26, %tid.x;
	mad.lo.s32 	%r1, %r24, %r25, %r26;
	setp.ge.s32 	%p1, %r1, %r23;
	@%p1 bra 	$L__BB0_15;
	setp.lt.s32 	%p2, %r23, 1;
	mov.f64 	%fd111, 0d0000000000000000;
	@%p2 bra 	$L__BB0_14;
	mul.lo.s32 	%r2, %r23, %r1;
	and.b32  	%r3, %r23, 15;
	setp.lt.u32 	%p3, %r23, 16;
	mov.f64 	%fd111, 0d0000000000000000;
	mov.b32 	%r33, 0;
	@%p3 bra 	$L__BB0_5;
	and.b32  	%r33, %r23, 2147483632;
	neg.s32 	%r31, %r33;
	add.s64 	%rd3, %rd2, 64;
	add.s64 	%rd29, %rd1, 64;
	mov.f64 	%fd111, 0d0000000000000000;
	mov.u32 	%r30, %r2;
$L__BB0_4:
	.pragma "nounroll";
	mul.wide.s32 	%rd13, %r30, 8;
	add.s64 	%rd14, %rd3, %rd13;
	ld.global.f64 	%fd18, [%rd14+-64];
	ld.global.f64 	%fd19, [%rd29+-64];
	fma.rn.f64 	%fd20, %fd18, %fd19, %fd111;
	ld.global.f64 	%fd21, [%rd14+-56];
	ld.global.f64 	%fd22, [%rd29+-56];
	fma.rn.f64 	%fd23, %fd21, %fd22, %fd20;
	ld.global.f64 	%fd24, [%rd14+-48];
	ld.global.f64 	%fd25, [%rd29+-48];
	fma.rn.f64 	%fd26, %fd24, %fd25, %fd23;
	ld.global.f64 	%fd27, [%rd14+-40];
	ld.global.f64 	%fd28, [%rd29+-40];
	fma.rn.f64 	%fd29, %fd27, %fd28, %fd26;
	ld.global.f64 	%fd30, [%rd14+-32];
	ld.global.f64 	%fd31, [%rd29+-32];
	fma.rn.f64 	%fd32, %fd30, %fd31, %fd29;
	ld.global.f64 	%fd33, [%rd14+-24];
	ld.global.f64 	%fd34, [%rd29+-24];
	fma.rn.f64 	%fd35, %fd33, %fd34, %fd32;
	ld.global.f64 	%fd36, [%rd14+-16];
	ld.global.f64 	%fd37, [%rd29+-16];
	fma.rn.f64 	%fd38, %fd36, %fd37, %fd35;
	ld.global.f64 	%fd39, [%rd14+-8];
	ld.global.f64 	%fd40, [%rd29+-8];
	fma.rn.f64 	%fd41, %fd39, %fd40, %fd38;
	ld.global.f64 	%fd42, [%rd14];
	ld.global.f64 	%fd43, [%rd29];
	fma.rn.f64 	%fd44, %fd42, %fd43, %fd41;
	ld.global.f64 	%fd45, [%rd14+8];
	ld.global.f64 	%fd46, [%rd29+8];
	fma.rn.f64 	%fd47, %fd45, %fd46, %fd44;
	ld.global.f64 	%fd48, [%rd14+16];
	ld.global.f64 	%fd49, [%rd29+16];
	fma.rn.f64 	%fd50, %fd48, %fd49, %fd47;
	ld.global.f64 	%fd51, [%rd14+24];
	ld.global.f64 	%fd52, [%rd29+24];
	fma.rn.f64 	%fd53, %fd51, %fd52, %fd50;
	ld.global.f64 	%fd54, [%rd14+32];
	ld.global.f64 	%fd55, [%rd29+32];
	fma.rn.f64 	%fd56, %fd54, %fd55, %fd53;
	ld.global.f64 	%fd57, [%rd14+40];
	ld.global.f64 	%fd58, [%rd29+40];
	fma.rn.f64 	%fd59, %fd57, %fd58, %fd56;
	ld.global.f64 	%fd60, [%rd14+48];
	ld.global.f64 	%fd61, [%rd29+48];
	fma.rn.f64 	%fd62, %fd60, %fd61, %fd59;
	ld.global.f64 	%fd63, [%rd14+56];
	ld.global.f64 	%fd64, [%rd29+56];
	fma.rn.f64 	%fd111, %fd63, %fd64, %fd62;
	add.s32 	%r31, %r31, 16;
	add.s32 	%r30, %r30, 16;
	add.s64 	%rd29, %rd29, 128;
	setp.ne.s32 	%p4, %r31, 0;
	@%p4 bra 	$L__BB0_4;
$L__BB0_5:
	setp.eq.s32 	%p5, %r3, 0;
	@%p5 bra 	$L__BB0_14;
	and.b32  	%r11, %r23, 7;
	setp.lt.u32 	%p6, %r3, 8;
	@%p6 bra 	$L__BB0_8;
	add.s32 	%r28, %r33, %r2;
	mul.wide.s32 	%rd15, %r28, 8;
	add.s64 	%rd16, %rd2, %rd15;
	ld.global.f64 	%fd66, [%rd16];
	mul.wide.u32 	%rd17, %r33, 8;
	add.s64 	%rd18, %rd1, %rd17;
	ld.global.f64 	%fd67, [%rd18];
	fma.rn.f64 	%fd68, %fd66, %fd67, %fd111;
	ld.global.f64 	%fd69, [%rd16+8];
	ld.global.f64 	%fd70, [%rd18+8];
	fma.rn.f64 	%fd71, %fd69, %fd70, %fd68;
	ld.global.f64 	%fd72, [%rd16+16];
	ld.global.f64 	%fd73, [%rd18+16];
	fma.rn.f64 	%fd74, %fd72, %fd73, %fd71;
	ld.global.f64 	%fd75, [%rd16+24];
	ld.global.f64 	%fd76, [%rd18+24];
	fma.rn.f64 	%fd77, %fd75, %fd76, %fd74;
	ld.global.f64 	%fd78, [%rd16+32];
	ld.global.f64 	%fd79, [%rd18+32];
	fma.rn.f64 	%fd80, %fd78, %fd79, %fd77;
	ld.global.f64 	%fd81, [%rd16+40];
	ld.global.f64 	%fd82, [%rd18+40];
	fma.rn.f64 	%fd83, %fd81, %fd82, %fd80;
	ld.global.f64 	%fd84, [%rd16+48];
	ld.global.f64 	%fd85, [%rd18+48];
	fma.rn.f64 	%fd86, %fd84, %fd85, %fd83;
	ld.global.f64 	%fd87, [%rd16+56];
	ld.global.f64 	%fd88, [%rd18+56];
	fma.rn.f64 	%fd111, %fd87, %fd88, %fd86;
	add.s32 	%r33, %r33, 8;
$L__BB0_8:
	setp.eq.s32 	%p7, %r11, 0;
	@%p7 bra 	$L__BB0_14;
	and.b32  	%r14, %r23, 3;
	setp.lt.u32 	%p8, %r11, 4;
	@%p8 bra 	$L__BB0_11;
	add.s32 	%r29, %r33, %r2;
	mul.wide.s32 	%rd19, %r29, 8;
	add.s64 	%rd20, %rd2, %rd19;
	ld.global.f64 	%fd90, [%rd20];
	mul.wide.u32 	%rd21, %r33, 8;
	add.s64 	%rd22, %rd1, %rd21;
	ld.global.f64 	%fd91, [%rd22];
	fma.rn.f64 	%fd92, %fd90, %fd91, %fd111;
	ld.global.f64 	%fd93, [%rd20+8];
	ld.global.f64 	%fd94, [%rd22+8];
	fma.rn.f64 	%fd95, %fd93, %fd94, %fd92;
	ld.global.f64 	%fd96, [%rd20+16];
	ld.global.f64 	%fd97, [%rd22+16];
	fma.rn.f64 	%fd98, %fd96, %fd97, %fd95;
	ld.global.f64 	%fd99, [%rd20+24];
	ld.global.f64 	%fd100, [%rd22+24];
	fma.rn.f64 	%fd111, %fd99, %fd100, %fd98;
	add.s32 	%r33, %r33, 4;
$L__BB0_11:
	setp.eq.s32 	%p9, %r14, 0;
	@%p9 bra 	$L__BB0_14;
	mul.wide.u32 	%rd23, %r33, 8;
	add.s64 	%rd30, %rd1, %rd23;
	add.s32 	%r36, %r33, %r2;
	neg.s32 	%r35, %r14;
$L__BB0_13:
	.pragma "nounroll";
	mul.wide.s32 	%rd24, %r36, 8;
	add.s64 	%rd25, %rd2, %rd24;
	ld.global.f64 	%fd101, [%rd25];
	ld.global.f64 	%fd102, [%rd30];
	fma.rn.f64 	%fd111, %fd101, %fd102, %fd111;
	add.s64 	%rd30, %rd30, 8;
	add.s32 	%r36, %r36, 1;
	add.s32 	%r35, %r35, 1;
	setp.ne.s32 	%p10, %r35, 0;
	@%p10 bra 	$L__BB0_13;
$L__BB0_14:
	cvta.to.global.u64 	%rd26, %rd10;
	mul.wide.s32 	%rd27, %r1, 8;
	add.s64 	%rd28, %rd26, %rd27;
	st.global.f64 	[%rd28], %fd111;
$L__BB0_15:
	ret;

}
	// .globl	_Z9vecAddSubPdS_S_di
.visible .entry _Z9vecAddSubPdS_S_di(
	.param .u64 .ptr .align 1 _Z9vecAddSubPdS_S_di_param_0,
	.param .u64 .ptr .align 1 _Z9vecAddSubPdS_S_di_param_1,
	.param .u64 .ptr .align 1 _Z9vecAddSubPdS_S_di_param_2,
	.param .f64 _Z9vecAddSubPdS_S_di_param_3,
	.param .u32 _Z9vecAddSubPdS_S_di_param_4
)
{
	.reg .pred 	%p<2>;
	.reg .b32 	%r<6>;
	.reg .b64 	%rd<11>;
	.reg .b64 	%fd<5>;

	ld.param.u64 	%rd1, [_Z9vecAddSubPdS_S_di_param_0];
	ld.param.u64 	%rd2, [_Z9vecAddSubPdS_S_di_param_1];
	ld.param.u64 	%rd3, [_Z9vecAddSubPdS_S_di_param_2];
	ld.param.f64 	%fd1, [_Z9vecAddSubPdS_S_di_param_3];
	ld.param.u32 	%r2, [_Z9vecAddSubPdS_S_di_param_4];
	mov.u32 	%r3, %ctaid.x;
	mov.u32 	%r4, %ntid.x;
	mov.u32 	%r5, %tid.x;
	mad.lo.s32 	%r1, %r3, %r4, %r5;
	setp.ge.s32 	%p1, %r1, %r2;
	@%p1 bra 	$L__BB1_2;
	cvta.to.global.u64 	%rd4, %rd1;
	cvta.to.global.u64 	%rd5, %rd2;
	cvta.to.global.u64 	%rd6, %rd3;
	mul.wide.s32 	%rd7, %r1, 8;
	add.s64 	%rd8, %rd4, %rd7;
	ld.global.f64 	%fd2, [%rd8];
	add.s64 	%rd9, %rd5, %rd7;
	ld.global.f64 	%fd3, [%rd9];
	fma.rn.f64 	%fd4, %fd1, %fd3, %fd2;
	add.s64 	%rd10, %rd6, %rd7;
	st.global.f64 	[%rd10], %fd4;
$L__BB1_2:
	ret;

}
	// .globl	_Z3dotPdS_S_i
.visible .entry _Z3dotPdS_S_i(
	.param .u64 .ptr .align 1 _Z3dotPdS_S_i_param_0,
	.param .u64 .ptr .align 1 _Z3dotPdS_S_i_param_1,
	.param .u64 .ptr .align 1 _Z3dotPdS_S_i_param_2,
	.param .u32 _Z3dotPdS_S_i_param_3
)
{
	.reg .pred 	%p<7>;
	.reg .b32 	%r<19>;
	.reg .b64 	%rd<12>;
	.reg .b64 	%fd<14>;
	// demoted variable
	.shared .align 8 .b8 _ZZ3dotPdS_S_iE5cache[2048];
	ld.param.u64 	%rd3, [_Z3dotPdS_S_i_param_0];
	ld.param.u64 	%rd4, [_Z3dotPdS_S_i_param_1];
	ld.param.u64 	%rd5, [_Z3dotPdS_S_i_param_2];
	ld.param.u32 	%r11, [_Z3dotPdS_S_i_param_3];
	mov.u32 	%r1, %tid.x;
	mov.u32 	%r2, %ctaid.x;
	mov.u32 	%r18, %ntid.x;
	mad.lo.s32 	%r17, %r2, %r18, %r1;
	setp.ge.s32 	%p1, %r17, %r11;
	mov.f64 	%fd13, 0d0000000000000000;
	@%p1 bra 	$L__BB2_3;
	mov.u32 	%r12, %nctaid.x;
	mul.lo.s32 	%r5, %r18, %r12;
	cvta.to.global.u64 	%rd1, %rd3;
	cvta.to.global.u64 	%rd2, %rd4;
	mov.f64 	%fd13, 0d0000000000000000;
$L__BB2_2:
	mul.wide.s32 	%rd6, %r17, 8;
	add.s64 	%rd7, %rd1, %rd6;
	ld.global.f64 	%fd6, [%rd7];
	add.s64 	%rd8, %rd2, %rd6;
	ld.global.f64 	%fd7, [%rd8];
	fma.rn.f64 	%fd13, %fd6, %fd7, %fd13;
	add.s32 	%r17, %r17, %r5;
	setp.lt.s32 	%p2, %r17, %r11;
	@%p2 bra 	$L__BB2_2;
$L__BB2_3:
	shl.b32 	%r13, %r1, 3;
	mov.u32 	%r14, _ZZ3dotPdS_S_iE5cache;
	add.s32 	%r8, %r14, %r13;
	st.shared.f64 	[%r8], %fd13;
	bar.sync 	0;
	setp.lt.u32 	%p3, %r18, 2;
	@%p3 bra 	$L__BB2_7;
$L__BB2_4:
	shr.u32 	%r10, %r18, 1;
	setp.ge.u32 	%p4, %r1, %r10;
	@%p4 bra 	$L__BB2_6;
	shl.b32 	%r15, %r10, 3;
	add.s32 	%r16, %r8, %r15;
	ld.shared.f64 	%fd8, [%r16];
	ld.shared.f64 	%fd9, [%r8];
	add.f64 	%fd10, %fd8, %fd9;
	st.shared.f64 	[%r8], %fd10;
$L__BB2_6:
	bar.sync 	0;
	setp.gt.u32 	%p5, %r18, 3;
	mov.u32 	%r18, %r10;
	@%p5 bra 	$L__BB2_4;
$L__BB2_7:
	setp.ne.s32 	%p6, %r1, 0;
	@%p6 bra 	$L__BB2_9;
	ld.shared.f64 	%fd11, [_ZZ3dotPdS_S_iE5cache];
	cvta.to.global.u64 	%rd9, %rd5;
	mul.wide.u32 	%rd10, %r2, 8;
	add.s64 	%rd11, %rd9, %rd10;
	st.global.f64 	[%rd11], %fd11;
$L__BB2_9:
	ret;

}


// ===== COMPILED SASS (sm_100) =====

	.target	sm_100

	.elftype	@"ET_EXEC"


//--------------------- .note.nv.tkinfo           --------------------------
	.section	.note.nv.tkinfo,"",@"SHT_NOTE"
	.sectionflags	@"SHF_NOTE_NV_TKINFO"
	.tkinfo
        /*0018*/ 	.word	0x00000002
        /*0030*/ 	.string	""
        /*0030*/ 	.string	"ptxas"
        /*0030*/ 	.string	"Cuda compilation tools, release 13.0, V13.0.88"
        /*0030*/ 	.string	"Build cuda_13.0.r13.0/compiler.36424714_0"
        /*0030*/ 	.string	"-arch sm_100 -m 64 "



//--------------------- .note.nv.cuinfo           --------------------------
	.section	.note.nv.cuinfo,"",@"SHT_NOTE"
	.sectionflags	@"SHF_NOTE_NV_CUINFO"
        /*0018*/ 	.short	0x0002
        /*001a*/ 	.short	0x0064
        /*001c*/ 	.short	0x0082
	.zero		2


//--------------------- .nv.info                  --------------------------
	.section	.nv.info,"",@"SHT_CUDA_INFO"
	.align	4


	//----- nvinfo : EIATTR_REGCOUNT
	.align		4
        /*0000*/ 	.byte	0x04, 0x2f
        /*0002*/ 	.short	(.L_1 - .L_0)
	.align		4
.L_0:
        /*0004*/ 	.word	index@(_Z6matVecPdS_S_i)
        /*0008*/ 	.word	0x00000020


	//----- nvinfo : EIATTR_FRAME_SIZE
	.align		4
.L_1:
        /*000c*/ 	.byte	0x04, 0x11
        /*000e*/ 	.short	(.L_3 - .L_2)
	.align		4
.L_2:
        /*0010*/ 	.word	index@(_Z6matVecPdS_S_i)
        /*0014*/ 	.word	0x00000000


	//----- nvinfo : EIATTR_REGCOUNT
	.align		4
.L_3:
        /*0018*/ 	.byte	0x04, 0x2f
        /*001a*/ 	.short	(.L_5 - .L_4)
	.align		4
.L_4:
        /*001c*/ 	.word	index@(_Z9vecAddSubPdS_S_di)
        /*0020*/ 	.word	0x0000000e


	//----- nvinfo : EIATTR_FRAME_SIZE
	.align		4
.L_5:
        /*0024*/ 	.byte	0x04, 0x11
        /*0026*/ 	.short	(.L_7 - .L_6)
	.align		4
.L_6:
        /*0028*/ 	.word	index@(_Z9vecAddSubPdS_S_di)
        /*002c*/ 	.word	0x00000000


	//----- nvinfo : EIATTR_REGCOUNT
	.align		4
.L_7:
        /*0030*/ 	.byte	0x04, 0x2f
        /*0032*/ 	.short	(.L_9 - .L_8)
	.align		4
.L_8:
        /*0034*/ 	.word	index@(_Z3dotPdS_S_i)
        /*0038*/ 	.word	0x00000012


	//----- nvinfo : EIATTR_FRAME_SIZE
	.align		4
.L_9:
        /*003c*/ 	.byte	0x04, 0x11
        /*003e*/ 	.short	(.L_11 - .L_10)
	.align		4
.L_10:
        /*0040*/ 	.word	index@(_Z3dotPdS_S_i)
        /*0044*/ 	.word	0x00000000


	//----- nvinfo : EIATTR_MIN_STACK_SIZE
	.align		4
.L_11:
        /*0048*/ 	.byte	0x04, 0x12
        /*004a*/ 	.short	(.L_13 - .L_12)
	.align		4
.L_12:
        /*004c*/ 	.word	index@(_Z3dotPdS_S_i)
        /*0050*/ 	.word	0x00000000


	//----- nvinfo : EIATTR_MIN_STACK_SIZE
	.align		4
.L_13:
        /*0054*/ 	.byte	0x04, 0x12
        /*0056*/ 	.short	(.L_15 - .L_14)
	.align		4
.L_14:
        /*0058*/ 	.word	index@(_Z9vecAddSubPdS_S_di)
        /*005c*/ 	.word	0x00000000


	//----- nvinfo : EIATTR_MIN_STACK_SIZE
	.align		4
.L_15:
        /*0060*/ 	.byte	0x04, 0x12
        /*0062*/ 	.short	(.L_17 - .L_16)
	.align		4
.L_16:
        /*0064*/ 	.word	index@(_Z6matVecPdS_S_i)
        /*0068*/ 	.word	0x00000000
.L_17:


//--------------------- .nv.compat                --------------------------
	.section	.nv.compat,"",@"SHT_CUDA_COMPAT_INFO"
	.align	4
        /*0000*/ 	.byte	0x02, 0x09, 0x00, 0x00, 0x02, 0x02, 0x01, 0x00, 0x02, 0x05, 0x05, 0x00, 0x03, 0x07, 0x01, 0x01
        /*0010*/ 	.byte	0x02, 0x03, 0x00, 0x00, 0x02, 0x06, 0x01, 0x00, 0x04, 0x0b, 0x08, 0x00, 0x01, 0x00, 0x00, 0x00
        /*0020*/ 	.byte	0x00, 0x00, 0x00, 0x00


//--------------------- .nv.info._Z3dotPdS_S_i    --------------------------
	.section	.nv.info._Z3dotPdS_S_i,"",@"SHT_CUDA_INFO"
	.sectionflags	@""
	.align	4


	//----- nvinfo : EIATTR_CUDA_API_VERSION
	.align		4
        /*0000*/ 	.byte	0x04, 0x37
        /*0002*/ 	.short	(.L_19 - .L_18)
.L_18:
        /*0004*/ 	.word	0x00000082


	//----- nvinfo : EIATTR_KPARAM_INFO
	.align		4
.L_19:
        /*0008*/ 	.byte	0x04, 0x17
        /*000a*/ 	.short	(.L_21 - .L_20)
.L_20:
        /*000c*/ 	.word	0x00000000
        /*0010*/ 	.short	0x0003
        /*0012*/ 	.short	0x0018
        /*0014*/ 	.byte	0x00, 0xf0, 0x11, 0x00


	//----- nvinfo : EIATTR_KPARAM_INFO
	.align		4
.L_21:
        /*0018*/ 	.byte	0x04, 0x17
        /*001a*/ 	.short	(.L_23 - .L_22)
.L_22:
        /*001c*/ 	.word	0x00000000
        /*0020*/ 	.short	0x0002
        /*0022*/ 	.short	0x0010
        /*0024*/ 	.byte	0x00, 0xf5, 0x21, 0x00


	//----- nvinfo : EIATTR_KPARAM_INFO
	.align		4
.L_23:
        /*0028*/ 	.byte	0x04, 0x17
        /*002a*/ 	.short	(.L_25 - .L_24)
.L_24:
        /*002c*/ 	.word	0x00000000
        /*0030*/ 	.short	0x0001
        /*0032*/ 	.short	0x0008
        /*0034*/ 	.byte	0x00, 0xf5, 0x21, 0x00


	//----- nvinfo : EIATTR_KPARAM_INFO
	.align		4
.L_25:
        /*0038*/ 	.byte	0x04, 0x17
        /*003a*/ 	.short	(.L_27 - .L_26)
.L_26:
        /*003c*/ 	.word	0x00000000
        /*0040*/ 	.short	0x0000
        /*0042*/ 	.short	0x0000
        /*0044*/ 	.byte	0x00, 0xf5, 0x21, 0x00


	//----- nvinfo : EIATTR_SPARSE_MMA_MASK
	.align		4
.L_27:
        /*0048*/ 	.byte	0x03, 0x50
        /*004a*/ 	.short	0x0000


	//----- nvinfo : EIATTR_MAXREG_COUNT
	.align		4
        /*004c*/ 	.byte	0x03, 0x1b
        /*004e*/ 	.short	0x00ff


	//----- nvinfo : EIATTR_NUM_BARRIERS
	.align		4
        /*0050*/ 	.byte	0x02, 0x4c
        /*0052*/ 	.byte	0x01
	.zero		1


	//----- nvinfo : EIATTR_MERCURY_ISA_VERSION
	.align		4
        /*0054*/ 	.byte	0x03, 0x5f
        /*0056*/ 	.short	0x0101


	//----- nvinfo : EIATTR_VRC_CTA_INIT_COUNT
	.align		4
        /*0058*/ 	.byte	0x02, 0x4a
	.zero		1
	.zero		1


	//----- nvinfo : EIATTR_EXIT_INSTR_OFFSETS
	.align		4
        /*005c*/ 	.byte	0x04, 0x1c
        /*005e*/ 	.short	(.L_29 - .L_28)


	//   ....[0]....
.L_28:
        /*0060*/ 	.word	0x000002f0


	//   ....[1]....
        /*0064*/ 	.word	0x00000370


	//----- nvinfo : EIATTR_CRS_STACK_SIZE
	.align		4
.L_29:
        /*0068*/ 	.byte	0x04, 0x1e
        /*006a*/ 	.short	(.L_31 - .L_30)
.L_30:
        /*006c*/ 	.word	0x00000000


	//----- nvinfo : EIATTR_CBANK_PARAM_SIZE
	.align		4
.L_31:
        /*0070*/ 	.byte	0x03, 0x19
        /*0072*/ 	.short	0x001c


	//----- nvinfo : EIATTR_PARAM_CBANK
	.align		4
        /*0074*/ 	.byte	0x04, 0x0a
        /*0076*/ 	.short	(.L_33 - .L_32)
	.align		4
.L_32:
        /*0078*/ 	.word	index@(.nv.constant0._Z3dotPdS_S_i)
        /*007c*/ 	.short	0x0380
        /*007e*/ 	.short	0x001c


	//----- nvinfo : EIATTR_SW_WAR
	.align		4
.L_33:
        /*0080*/ 	.byte	0x04, 0x36
        /*0082*/ 	.short	(.L_35 - .L_34)
.L_34:
        /*0084*/ 	.word	0x00000008
.L_35:


//--------------------- .nv.info._Z9vecAddSubPdS_S_di --------------------------
	.section	.nv.info._Z9vecAddSubPdS_S_di,"",@"SHT_CUDA_INFO"
	.sectionflags	@""
	.align	4


	//----- nvinfo : EIATTR_CUDA_API_VERSION
	.align		4
        /*0000*/ 	.byte	0x04, 0x37
        /*0002*/ 	.short	(.L_37 - .L_36)
.L_36:
        /*0004*/ 	.word	0x00000082


	//----- nvinfo : EIATTR_KPARAM_INFO
	.align		4
.L_37:
        /*0008*/ 	.byte	0x04, 0x17
        /*000a*/ 	.short	(.L_39 - .L_38)
.L_38:
        /*000c*/ 	.word	0x00000000
        /*0010*/ 	.short	0x0004
        /*0012*/ 	.short	0x0020
        /*0014*/ 	.byte	0x00, 0xf0, 0x11, 0x00


	//----- nvinfo : EIATTR_KPARAM_INFO
	.align		4
.L_39:
        /*0018*/ 	.byte	0x04, 0x17
        /*001a*/ 	.short	(.L_41 - .L_40)
.L_40:
        /*001c*/ 	.word	0x00000000
        /*0020*/ 	.short	0x0003
        /*0022*/ 	.short	0x0018
        /*0024*/ 	.byte	0x00, 0xf0, 0x21, 0x00


	//----- nvinfo : EIATTR_KPARAM_INFO
	.align		4
.L_41:
        /*0028*/ 	.byte	0x04, 0x17
        /*002a*/ 	.short	(.L_43 - .L_42)
.L_42:
        /*002c*/ 	.word	0x00000000
        /*0030*/ 	.short	0x0002
        /*0032*/ 	.short	0x0010
        /*0034*/ 	.byte	0x00, 0xf5, 0x21, 0x00


	//----- nvinfo : EIATTR_KPARAM_INFO
	.align		4
.L_43:
        /*0038*/ 	.byte	0x04, 0x17
        /*003a*/ 	.short	(.L_45 - .L_44)
.L_44:
        /*003c*/ 	.word	0x00000000
        /*0040*/ 	.short	0x0001
        /*0042*/ 	.short	0x0008
        /*0044*/ 	.byte	0x00, 0xf5, 0x21, 0x00


	//----- nvinfo : EIATTR_KPARAM_INFO
	.align		4
.L_45:
        /*0048*/ 	.byte	0x04, 0x17
        /*004a*/ 	.short	(.L_47 - .L_46)
.L_46:
        /*004c*/ 	.word	0x00000000
        /*0050*/ 	.short	0x0000
        /*0052*/ 	.short	0x0000
        /*0054*/ 	.byte	0x00, 0xf5, 0x21, 0x00


	//----- nvinfo : EIATTR_SPARSE_MMA_MASK
	.align		4
.L_47:
        /*0058*/ 	.byte	0x03, 0x50
        /*005a*/ 	.short	0x0000


	//----- nvinfo : EIATTR_MAXREG_COUNT
	.align		4
        /*005c*/ 	.byte	0x03, 0x1b
        /*005e*/ 	.short	0x00ff


	//----- nvinfo : EIATTR_MERCURY_ISA_VERSION
	.align		4
        /*0060*/ 	.byte	0x03, 0x5f
        /*0062*/ 	.short	0x0101


	//----- nvinfo : EIATTR_VRC_CTA_INIT_COUNT
	.align		4
        /*0064*/ 	.byte	0x02, 0x4a
	.zero		1
	.zero		1


	//----- nvinfo : EIATTR_EXIT_INSTR_OFFSETS
	.align		4
        /*0068*/ 	.byte	0x04, 0x1c
        /*006a*/ 	.short	(.L_49 - .L_48)


	//   ....[0]....
.L_48:
        /*006c*/ 	.word	0x00000070


	//   ....[1]....
        /*0070*/ 	.word	0x00000140


	//----- nvinfo : EIATTR_CBANK_PARAM_SIZE
	.align		4
.L_49:
        /*0074*/ 	.byte	0x03, 0x19
        /*0076*/ 	.short	0x0024


	//----- nvinfo : EIATTR_PARAM_CBANK
	.align		4
        /*0078*/ 	.byte	0x04, 0x0a
        /*007a*/ 	.short	(.L_51 - .L_50)
	.align		4
.L_50:
        /*007c*/ 	.word	index@(.nv.constant0._Z9vecAddSubPdS_S_di)
        /*0080*/ 	.short	0x0380
        /*0082*/ 	.short	0x0024


	//----- nvinfo : EIATTR_SW_WAR
	.align		4
.L_51:
        /*0084*/ 	.byte	0x04, 0x36
        /*0086*/ 	.short	(.L_53 - .L_52)
.L_52:
        /*0088*/ 	.word	0x00000008
.L_53:


//--------------------- .nv.info._Z6matVecPdS_S_i --------------------------
	.section	.nv.info._Z6matVecPdS_S_i,"",@"SHT_CUDA_INFO"
	.sectionflags	@""
	.align	4


	//----- nvinfo : EIATTR_CUDA_API_VERSION
	.align		4
        /*0000*/ 	.byte	0x04, 0x37
        /*0002*/ 	.short	(.L_55 - .L_54)
.L_54:
        /*0004*/ 	.word	0x00000082


	//----- nvinfo : EIATTR_KPARAM_INFO
	.align		4
.L_55:
        /*0008*/ 	.byte	0x04, 0x17
        /*000a*/ 	.short	(.L_57 - .L_56)
.L_56:
        /*000c*/ 	.word	0x00000000
        /*0010*/ 	.short	0x0003
        /*0012*/ 	.short	0x0018
        /*0014*/ 	.byte	0x00, 0xf0, 0x11, 0x00


	//----- nvinfo : EIATTR_KPARAM_INFO
	.align		4
.L_57:
        /*0018*/ 	.byte	0x04, 0x17
        /*001a*/ 	.short	(.L_59 - .L_58)
.L_58:
        /*001c*/ 	.word	0x00000000
        /*0020*/ 	.short	0x0002
        /*0022*/ 	.short	0x0010
        /*0024*/ 	.byte	0x00, 0xf5, 0x21, 0x00


	//----- nvinfo : EIATTR_KPARAM_INFO
	.align		4
.L_59:
        /*0028*/ 	.byte	0x04, 0x17
        /*002a*/ 	.short	(.L_61 - .L_60)
.L_60:
        /*002c*/ 	.word	0x00000000
        /*0030*/ 	.short	0x0001
        /*0032*/ 	.short	0x0008
        /*0034*/ 	.byte	0x00, 0xf5, 0x21, 0x00


	//----- nvinfo : EIATTR_KPARAM_INFO
	.align		4
.L_61:
        /*0038*/ 	.byte	0x04, 0x17
        /*003a*/ 	.short	(.L_63 - .L_62)
.L_62:
        /*003c*/ 	.word	0x00000000
        /*0040*/ 	.short	0x0000
        /*0042*/ 	.short	0x0000
        /*0044*/ 	.byte	0x00, 0xf5, 0x21, 0x00


	//----- nvinfo : EIATTR_SPARSE_MMA_MASK
	.align		4
.L_63:
        /*0048*/ 	.byte	0x03, 0x50
        /*004a*/ 	.short	0x0000


	//----- nvinfo : EIATTR_MAXREG_COUNT
	.align		4
        /*004c*/ 	.byte	0x03, 0x1b
        /*004e*/ 	.short	0x00ff


	//----- nvinfo : EIATTR_MERCURY_ISA_VERSION
	.align		4
        /*0050*/ 	.byte	0x03, 0x5f
        /*0052*/ 	.short	0x0101


	//----- nvinfo : EIATTR_VRC_CTA_INIT_COUNT
	.align		4
        /*0054*/ 	.byte	0x02, 0x4a
	.zero		1
	.zero		1


	//----- nvinfo : EIATTR_EXIT_INSTR_OFFSETS
	.align		4
        /*0058*/ 	.byte	0x04, 0x1c
        /*005a*/ 	.short	(.L_65 - .L_64)


	//   ....[0]....
.L_64:
        /*005c*/ 	.word	0x00000070


	//   ....[1]....
        /*0060*/ 	.word	0x00000ab0


	//----- nvinfo : EIATTR_CBANK_PARAM_SIZE
	.align		4
.L_65:
        /*0064*/ 	.byte	0x03, 0x19
        /*0066*/ 	.short	0x001c


	//----- nvinfo : EIATTR_PARAM_CBANK
	.align		4
        /*0068*/ 	.byte	0x04, 0x0a
        /*006a*/ 	.short	(.L_67 - .L_66)
	.align		4
.L_66:
        /*006c*/ 	.word	index@(.nv.constant0._Z6matVecPdS_S_i)
        /*0070*/ 	.short	0x0380
        /*0072*/ 	.short	0x001c


	//----- nvinfo : EIATTR_SW_WAR
	.align		4
.L_67:
        /*0074*/ 	.byte	0x04, 0x36
        /*0076*/ 	.short	(.L_69 - .L_68)
.L_68:
        /*0078*/ 	.word	0x00000008
.L_69:


//--------------------- .nv.callgraph             --------------------------
	.section	.nv.callgraph,"",@"SHT_CUDA_CALLGRAPH"
	.align	4
	.sectionentsize	8
	.align		4
        /*0000*/ 	.word	0x00000000
	.align		4
        /*0004*/ 	.word	0xffffffff
	.align		4
        /*0008*/ 	.word	0x00000000
	.align		4
        /*000c*/ 	.word	0xfffffffe
	.align		4
        /*0010*/ 	.word	0x00000000
	.align		4
        /*0014*/ 	.word	0xfffffffd
	.align		4
        /*0018*/ 	.word	0x00000000
	.align		4
        /*001c*/ 	.word	0xfffffffc


//--------------------- .text._Z3dotPdS_S_i       --------------------------
	.section	.text._Z3dotPdS_S_i,"ax",@progbits
	.align	128
        .global         _Z3dotPdS_S_i
        .type           _Z3dotPdS_S_i,@function
        .size           _Z3dotPdS_S_i,(.L_x_14 - _Z3dotPdS_S_i)
        .other          _Z3dotPdS_S_i,@"STO_CUDA_ENTRY STV_DEFAULT"
_Z3dotPdS_S_i:
.text._Z3dotPdS_S_i:
[----:B------:R-:W-:Y:S01]  /*0000*/  LDC R1, c[0x0][0x37c] ;  /* 0x0000df00ff017b82 */ /* 0x000fe20000000800 */
[----:B------:R-:W0:Y:S01]  /*0010*/  S2R R15, SR_TID.X ;  /* 0x00000000000f7919 */ /* 0x000e220000002100 */
[----:B------:R-:W1:Y:S01]  /*0020*/  LDCU UR4, c[0x0][0x360] ;  /* 0x00006c00ff0477ac */ /* 0x000e620008000800 */
[----:B------:R-:W-:Y:S01]  /*0030*/  BSSY.RECONVERGENT B0, `(.L_x_0) ;  /* 0x0000017000007945 */ /* 0x000fe20003800200 */
[----:B------:R-:W-:Y:S01]  /*0040*/  CS2R R2, SRZ ;  /* 0x0000000000027805 */ /* 0x000fe2000001ff00 */
[----:B------:R-:W0:Y:S01]  /*0050*/  S2R R0, SR_CTAID.X ;  /* 0x0000000000007919 */ /* 0x000e220000002500 */
[----:B------:R-:W2:Y:S01]  /*0060*/  LDCU UR5, c[0x0][0x398] ;  /* 0x00007300ff0577ac */ /* 0x000ea20008000800 */
[----:B------:R-:W3:Y:S01]  /*0070*/  LDCU.64 UR6, c[0x0][0x358] ;  /* 0x00006b00ff0677ac */ /* 0x000ee20008000a00 */
[----:B-1----:R-:W-:Y:S02]  /*0080*/  IMAD.U32 R12, RZ, RZ, UR4 ;  /* 0x00000004ff0c7e24 */ /* 0x002fe4000f8e00ff */
[----:B0-----:R-:W-:-:S05]  /*0090*/  IMAD R4, R0, UR4, R15 ;  /* 0x0000000400047c24 */ /* 0x001fca000f8e020f */
[----:B--2---:R-:W-:-:S13]  /*00a0*/  ISETP.GE.AND P0, PT, R4, UR5, PT ;  /* 0x0000000504007c0c */ /* 0x004fda000bf06270 */
[----:B---3--:R-:W-:Y:S05]  /*00b0*/  @P0 BRA `(.L_x_1) ;  /* 0x0000000000380947 */ /* 0x008fea0003800000 */
[----:B------:R-:W0:Y:S01]  /*00c0*/  LDC.64 R8, c[0x0][0x380] ;  /* 0x0000e000ff087b82 */ /* 0x000e220000000a00 */
[----:B------:R-:W1:Y:S01]  /*00d0*/  LDCU UR4, c[0x0][0x370] ;  /* 0x00006e00ff0477ac */ /* 0x000e620008000800 */
[----:B------:R-:W-:Y:S01]  /*00e0*/  IMAD.MOV.U32 R13, RZ, RZ, R4 ;  /* 0x000000ffff0d7224 */ /* 0x000fe200078e0004 */
[----:B------:R-:W-:-:S05]  /*00f0*/  CS2R R2, SRZ ;  /* 0x0000000000027805 */ /* 0x000fca000001ff00 */
[----:B------:R-:W2:Y:S01]  /*0100*/  LDC.64 R10, c[0x0][0x388] ;  /* 0x0000e200ff0a7b82 */ /* 0x000ea20000000a00 */
[----:B-1----:R-:W-:-:S07]  /*0110*/  IMAD R14, R12, UR4, RZ ;  /* 0x000000040c0e7c24 */ /* 0x002fce000f8e02ff */
.L_x_2:
[----:B0-----:R-:W-:-:S04]  /*0120*/  IMAD.WIDE R4, R13, 0x8, R8 ;  /* 0x000000080d047825 */ /* 0x001fc800078e0208 */
[----:B--2---:R-:W-:Y:S02]  /*0130*/  IMAD.WIDE R6, R13, 0x8, R10 ;  /* 0x000000080d067825 */ /* 0x004fe400078e020a */
[----:B------:R-:W2:Y:S04]  /*0140*/  LDG.E.64 R4, desc[UR6][R4.64] ;  /* 0x0000000604047981 */ /* 0x000ea8000c1e1b00 */
[----:B------:R-:W2:Y:S01]  /*0150*/  LDG.E.64 R6, desc[UR6][R6.64] ;  /* 0x0000000606067981 */ /* 0x000ea2000c1e1b00 */
[----:B------:R-:W-:-:S05]  /*0160*/  IMAD.IADD R13, R14, 0x1, R13 ;  /* 0x000000010e0d7824 */ /* 0x000fca00078e020d */
[----:B------:R-:W-:Y:S01]  /*0170*/  ISETP.GE.AND P0, PT, R13, UR5, PT ;  /* 0x000000050d007c0c */ /* 0x000fe2000bf06270 */
[----:B--2---:R-:W-:-:S12]  /*0180*/  DFMA R2, R4, R6, R2 ;  /* 0x000000060402722b */ /* 0x004fd80000000002 */
[----:B------:R-:W-:Y:S05]  /*0190*/  @!P0 BRA `(.L_x_2) ;  /* 0xfffffffc00e08947 */ /* 0x000fea000383ffff */
.L_x_1:
[----:B------:R-:W-:Y:S05]  /*01a0*/  BSYNC.RECONVERGENT B0 ;  /* 0x0000000000007941 */ /* 0x000fea0003800200 */
.L_x_0:
[----:B------:R-:W0:Y:S01]  /*01b0*/  S2UR UR5, SR_CgaCtaId ;  /* 0x00000000000579c3 */ /* 0x000e220000008800 */
[----:B------:R-:W-:Y:S01]  /*01c0*/  UMOV UR4, 0x400 ;  /* 0x0000040000047882 */ /* 0x000fe20000000000 */
[----:B------:R-:W-:Y:S02]  /*01d0*/  ISETP.GE.U32.AND P1, PT, R12, 0x2, PT ;  /* 0x000000020c00780c */ /* 0x000fe40003f26070 */
[----:B------:R-:W-:Y:S01]  /*01e0*/  ISETP.NE.AND P0, PT, R15, RZ, PT ;  /* 0x000000ff0f00720c */ /* 0x000fe20003f05270 */
[----:B0-----:R-:W-:-:S06]  /*01f0*/  ULEA UR4, UR5, UR4, 0x18 ;  /* 0x0000000405047291 */ /* 0x001fcc000f8ec0ff */
[----:B------:R-:W-:-:S05]  /*0200*/  LEA R7, R15, UR4, 0x3 ;  /* 0x000000040f077c11 */ /* 0x000fca000f8e18ff */
[----:B------:R0:W-:Y:S01]  /*0210*/  STS.64 [R7], R2 ;  /* 0x0000000207007388 */ /* 0x0001e20000000a00 */
[----:B------:R-:W-:Y:S06]  /*0220*/  BAR.SYNC.DEFER_BLOCKING 0x0 ;  /* 0x0000000000007b1d */ /* 0x000fec0000010000 */
[----:B------:R-:W-:Y:S05]  /*0230*/  @!P1 BRA `(.L_x_3) ;  /* 0x00000000002c9947 */ /* 0x000fea0003800000 */
.L_x_4:
[----:B------:R-:W-:-:S04]  /*0240*/  SHF.R.U32.HI R8, RZ, 0x1, R12 ;  /* 0x00000001ff087819 */ /* 0x000fc8000001160c */
[----:B------:R-:W-:-:S13]  /*0250*/  ISETP.GE.U32.AND P1, PT, R15, R8, PT ;  /* 0x000000080f00720c */ /* 0x000fda0003f26070 */
[----:B------:R-:W-:Y:S01]  /*0260*/  @!P1 IMAD R6, R8, 0x8, R7 ;  /* 0x0000000808069824 */ /* 0x000fe200078e0207 */
[----:B------:R-:W-:Y:S04]  /*0270*/  @!P1 LDS.64 R4, [R7] ;  /* 0x0000000007049984 */ /* 0x000fe80000000a00 */
[----:B0-----:R-:W0:Y:S02]  /*0280*/  @!P1 LDS.64 R2, [R6] ;  /* 0x0000000006029984 */ /* 0x001e240000000a00 */
[----:B0-----:R-:W-:-:S07]  /*0290*/  @!P1 DADD R2, R2, R4 ;  /* 0x0000000002029229 */ /* 0x001fce0000000004 */
[----:B------:R1:W-:Y:S01]  /*02a0*/  @!P1 STS.64 [R7], R2 ;  /* 0x0000000207009388 */ /* 0x0003e20000000a00 */
[----:B------:R-:W-:Y:S01]  /*02b0*/  BAR.SYNC.DEFER_BLOCKING 0x0 ;  /* 0x0000000000007b1d */ /* 0x000fe20000010000 */
[----:B------:R-:W-:Y:S01]  /*02c0*/  ISETP.GT.U32.AND P1, PT, R12, 0x3, PT ;  /* 0x000000030c00780c */ /* 0x000fe20003f24070 */
[----:B------:R-:W-:-:S12]  /*02d0*/  IMAD.MOV.U32 R12, RZ, RZ, R8 ;  /* 0x000000ffff0c7224 */ /* 0x000fd800078e0008 */
[----:B-1----:R-:W-:Y:S05]  /*02e0*/  @P1 BRA `(.L_x_4) ;  /* 0xfffffffc00d41947 */ /* 0x002fea000383ffff */
.L_x_3:
[----:B------:R-:W-:Y:S05]  /*02f0*/  @P0 EXIT ;  /* 0x000000000000094d */ /* 0x000fea0003800000 */
[----:B------:R-:W1:Y:S01]  /*0300*/  S2UR UR5, SR_CgaCtaId ;  /* 0x00000000000579c3 */ /* 0x000e620000008800 */
[----:B------:R-:W-:-:S07]  /*0310*/  UMOV UR4, 0x400 ;  /* 0x0000040000047882 */ /* 0x000fce0000000000 */
[----:B------:R-:W2:Y:S01]  /*0320*/  LDC.64 R4, c[0x0][0x390] ;  /* 0x0000e400ff047b82 */ /* 0x000ea20000000a00 */
[----:B-1----:R-:W-:Y:S01]  /*0330*/  ULEA UR4, UR5, UR4, 0x18 ;  /* 0x0000000405047291 */ /* 0x002fe2000f8ec0ff */
[----:B--2---:R-:W-:-:S08]  /*0340*/  IMAD.WIDE.U32 R4, R0, 0x8, R4 ;  /* 0x0000000800047825 */ /* 0x004fd000078e0004 */
[----:B0-----:R-:W0:Y:S04]  /*0350*/  LDS.64 R2, [UR4] ;  /* 0x00000004ff027984 */ /* 0x001e280008000a00 */
[----:B0-----:R-:W-:Y:S01]  /*0360*/  STG.E.64 desc[UR6][R4.64], R2 ;  /* 0x0000000204007986 */ /* 0x001fe2000c101b06 */
[----:B------:R-:W-:Y:S05]  /*0370*/  EXIT ;  /* 0x000000000000794d */ /* 0x000fea0003800000 */
.L_x_5:
[----:B------:R-:W-:-:S00]  /*0380*/  BRA `(.L_x_5) ;  /* 0xfffffffc00fc7947 */ /* 0x000fc0000383ffff */
[----:B------:R-:W-:-:S00]  /*0390*/  NOP ;  /* 0x0000000000007918 */ /* 0x000fc00000000000 */
        /* <DEDUP_REMOVED lines=14> */
.L_x_14:


//--------------------- .text._Z9vecAddSubPdS_S_di --------------------------
	.section	.text._Z9vecAddSubPdS_S_di,"ax",@progbits
	.align	128
        .global         _Z9vecAddSubPdS_S_di
        .type           _Z9vecAddSubPdS_S_di,@function
        .size           _Z9vecAddSubPdS_S_di,(.L_x_15 - _Z9vecAddSubPdS_S_di)
        .other          _Z9vecAddSubPdS_S_di,@"STO_CUDA_ENTRY STV_DEFAULT"
_Z9vecAddSubPdS_S_di:
.text._Z9vecAddSubPdS_S_di:
[----:B------:R-:W-:Y:S01]  /*0000*/  LDC R1, c[0x0][0x37c] ;  /* 0x0000df00ff017b82 */ /* 0x000fe20000000800 */
[----:B------:R-:W0:Y:S07]  /*0010*/  S2R R0, SR_TID.X ;  /* 0x0000000000007919 */ /* 0x000e2e0000002100 */
[----:B------:R-:W0:Y:S01]  /*0020*/  S2UR UR4, SR_CTAID.X ;  /* 0x00000000000479c3 */ /* 0x000e220000002500 */
[----:B------:R-:W1:Y:S07]  /*0030*/  LDCU UR5, c[0x0][0x3a0] ;  /* 0x00007400ff0577ac */ /* 0x000e6e0008000800 */
[----:B------:R-:W0:Y:S02]  /*0040*/  LDC R11, c[0x0][0x360] ;  /* 0x0000d800ff0b7b82 */ /* 0x000e240000000800 */
[----:B0-----:R-:W-:-:S05]  /*0050*/  IMAD R11, R11, UR4, R0 ;  /* 0x000000040b0b7c24 */ /* 0x001fca000f8e0200 */
[----:B-1----:R-:W-:-:S13]  /*0060*/  ISETP.GE.AND P0, PT, R11, UR5, PT ;  /* 0x000000050b007c0c */ /* 0x002fda000bf06270 */
[----:B------:R-:W-:Y:S05]  /*0070*/  @P0 EXIT ;  /* 0x000000000000094d */ /* 0x000fea0003800000 */
[----:B------:R-:W0:Y:S01]  /*0080*/  LDC.64 R2, c[0x0][0x380] ;  /* 0x0000e000ff027b82 */ /* 0x000e220000000a00 */
[----:B------:R-:W1:Y:S07]  /*0090*/  LDCU.64 UR4, c[0x0][0x358] ;  /* 0x00006b00ff0477ac */ /* 0x000e6e0008000a00 */
[----:B------:R-:W2:Y:S08]  /*00a0*/  LDC.64 R4, c[0x0][0x388] ;  /* 0x0000e200ff047b82 */ /* 0x000eb00000000a00 */
[----:B------:R-:W3:Y:S01]  /*00b0*/  LDC.64 R6, c[0x0][0x398] ;  /* 0x0000e600ff067b82 */ /* 0x000ee20000000a00 */
[----:B0-----:R-:W-:-:S07]  /*00c0*/  IMAD.WIDE R2, R11, 0x8, R2 ;  /* 0x000000080b027825 */ /* 0x001fce00078e0202 */
[----:B------:R-:W0:Y:S01]  /*00d0*/  LDC.64 R8, c[0x0][0x390] ;  /* 0x0000e400ff087b82 */ /* 0x000e220000000a00 */
[----:B-1----:R-:W3:Y:S01]  /*00e0*/  LDG.E.64 R2, desc[UR4][R2.64] ;  /* 0x0000000402027981 */ /* 0x002ee2000c1e1b00 */
[----:B--2---:R-:W-:-:S06]  /*00f0*/  IMAD.WIDE R4, R11, 0x8, R4 ;  /* 0x000000080b047825 */ /* 0x004fcc00078e0204 */
[----:B------:R-:W3:Y:S01]  /*0100*/  LDG.E.64 R4, desc[UR4][R4.64] ;  /* 0x0000000404047981 */ /* 0x000ee2000c1e1b00 */
[----:B0-----:R-:W-:Y:S01]  /*0110*/  IMAD.WIDE R8, R11, 0x8, R8 ;  /* 0x000000080b087825 */ /* 0x001fe200078e0208 */
[----:B---3--:R-:W-:-:S07]  /*0120*/  DFMA R6, R4, R6, R2 ;  /* 0x000000060406722b */ /* 0x008fce0000000002 */
[----:B------:R-:W-:Y:S01]  /*0130*/  STG.E.64 desc[UR4][R8.64], R6 ;  /* 0x0000000608007986 */ /* 0x000fe2000c101b04 */
[----:B------:R-:W-:Y:S05]  /*0140*/  EXIT ;  /* 0x000000000000794d */ /* 0x000fea0003800000 */
.L_x_6:
        /* <DEDUP_REMOVED lines=11> */
.L_x_15:


//--------------------- .text._Z6matVecPdS_S_i    --------------------------
	.section	.text._Z6matVecPdS_S_i,"ax",@progbits
	.align	128
        .global         _Z6matVecPdS_S_i
        .type           _Z6matVecPdS_S_i,@function
        .size           _Z6matVecPdS_S_i,(.L_x_16 - _Z6matVecPdS_S_i)
        .other          _Z6matVecPdS_S_i,@"STO_CUDA_ENTRY STV_DEFAULT"
_Z6matVecPdS_S_i:
.text._Z6matVecPdS_S_i:
        /* <DEDUP_REMOVED lines=8> */
[----:B------:R-:W-:Y:S01]  /*0080*/  UISETP.GE.AND UP0, UPT, UR16, 0x1, UPT ;  /* 0x000000011000788c */ /* 0x000fe2000bf06270 */
[----:B------:R-:W-:Y:S01]  /*0090*/  CS2R R24, SRZ ;  /* 0x0000000000187805 */ /* 0x000fe2000001ff00 */
[----:B------:R-:W0:Y:S07]  /*00a0*/  LDCU.64 UR14, c[0x0][0x358] ;  /* 0x00006b00ff0e77ac */ /* 0x000e2e0008000a00 */
[----:B------:R-:W-:Y:S05]  /*00b0*/  BRA.U !UP0, `(.L_x_7) ;  /* 0x0000000908707547 */ /* 0x000fea000b800000 */
[----:B------:R-:W-:Y:S01]  /*00c0*/  UISETP.GE.U32.AND UP1, UPT, UR16, 0x10, UPT ;  /* 0x000000101000788c */ /* 0x000fe2000bf26070 */
[----:B------:R-:W-:Y:S01]  /*00d0*/  HFMA2 R3, -RZ, RZ, 0, 0 ;  /* 0x00000000ff037431 */ /* 0x000fe200000001ff */
[----:B------:R-:W-:Y:S02]  /*00e0*/  ULOP3.LUT UR12, UR16, 0xf, URZ, 0xc0, !UPT ;  /* 0x0000000f100c7892 */ /* 0x000fe4000f8ec0ff */
[----:B------:R-:W-:Y:S01]  /*00f0*/  IMAD R2, R0, UR16, RZ ;  /* 0x0000001000027c24 */ /* 0x000fe2000f8e02ff */
[----:B------:R-:W-:Y:S01]  /*0100*/  CS2R R24, SRZ ;  /* 0x0000000000187805 */ /* 0x000fe2000001ff00 */
[----:B------:R-:W-:-:S03]  /*0110*/  UISETP.NE.AND UP0, UPT, UR12, URZ, UPT ;  /* 0x000000ff0c00728c */ /* 0x000fc6000bf05270 */
[----:B------:R-:W-:Y:S08]  /*0120*/  BRA.U !UP1, `(.L_x_8) ;  /* 0x00000005091c7547 */ /* 0x000ff0000b800000 */
[----:B------:R-:W1:Y:S01]  /*0130*/  LDCU.128 UR8, c[0x0][0x380] ;  /* 0x00007000ff0877ac */ /* 0x000e620008000c00 */
[----:B------:R-:W-:Y:S01]  /*0140*/  IMAD.MOV.U32 R26, RZ, RZ, R2 ;  /* 0x000000ffff1a7224 */ /* 0x000fe200078e0002 */
[----:B------:R-:W-:Y:S01]  /*0150*/  CS2R R24, SRZ ;  /* 0x0000000000187805 */ /* 0x000fe2000001ff00 */
[----:B------:R-:W-:-:S06]  /*0160*/  ULOP3.LUT UR13, UR16, 0x7ffffff0, URZ, 0xc0, !UPT ;  /* 0x7ffffff0100d7892 */ /* 0x000fcc000f8ec0ff */
[----:B------:R-:W-:Y:S01]  /*0170*/  MOV R3, UR13 ;  /* 0x0000000d00037c02 */ /* 0x000fe20008000f00 */
[----:B-1----:R-:W-:Y:S02]  /*0180*/  UIADD3 UR4, UP2, UPT, UR10, 0x40, URZ ;  /* 0x000000400a047890 */ /* 0x002fe4000ff5e0ff */
[----:B------:R-:W-:Y:S02]  /*0190*/  UIADD3 UR6, UP1, UPT, UR8, 0x40, URZ ;  /* 0x0000004008067890 */ /* 0x000fe4000ff3e0ff */
[----:B------:R-:W-:Y:S02]  /*01a0*/  UIADD3.X UR5, UPT, UPT, URZ, UR11, URZ, UP2, !UPT ;  /* 0x0000000bff057290 */ /* 0x000fe400097fe4ff */
[----:B------:R-:W-:Y:S01]  /*01b0*/  IMAD.U32 R10, RZ, RZ, UR4 ;  /* 0x00000004ff0a7e24 */ /* 0x000fe2000f8e00ff */
[----:B------:R-:W-:Y:S02]  /*01c0*/  UIADD3 UR8, UPT, UPT, -UR13, URZ, URZ ;  /* 0x000000ff0d087290 */ /* 0x000fe4000fffe1ff */
[----:B------:R-:W-:Y:S01]  /*01d0*/  UIADD3.X UR7, UPT, UPT, URZ, UR9, URZ, UP1, !UPT ;  /* 0x00000009ff077290 */ /* 0x000fe20008ffe4ff */
[----:B------:R-:W-:-:S11]  /*01e0*/  MOV R11, UR5 ;  /* 0x00000005000b7c02 */ /* 0x000fd60008000f00 */
.L_x_9:
[----:B------:R-:W-:Y:S01]  /*01f0*/  MOV R5, UR7 ;  /* 0x0000000700057c02 */ /* 0x000fe20008000f00 */
[----:B------:R-:W-:Y:S01]  /*0200*/  IMAD.U32 R4, RZ, RZ, UR6 ;  /* 0x00000006ff047e24 */ /* 0x000fe2000f8e00ff */
[----:B------:R-:W-:Y:S01]  /*0210*/  MOV R7, R11 ;  /* 0x0000000b00077202 */ /* 0x000fe20000000f00 */
[----:B------:R-:W-:Y:S02]  /*0220*/  IMAD.MOV.U32 R6, RZ, RZ, R10 ;  /* 0x000000ffff067224 */ /* 0x000fe400078e000a */
[----:B------:R-:W-:-:S03]  /*0230*/  IMAD.WIDE R4, R26, 0x8, R4 ;  /* 0x000000081a047825 */ /* 0x000fc600078e0204 */
[----:B0-----:R-:W2:Y:S04]  /*0240*/  LDG.E.64 R22, desc[UR14][R6.64+-0x40] ;  /* 0xffffc00e06167981 */ /* 0x001ea8000c1e1b00 */
[----:B------:R-:W2:Y:S04]  /*0250*/  LDG.E.64 R12, desc[UR14][R4.64+-0x40] ;  /* 0xffffc00e040c7981 */ /* 0x000ea8000c1e1b00 */
[----:B------:R-:W3:Y:S04]  /*0260*/  LDG.E.64 R20, desc[UR14][R6.64+-0x38] ;  /* 0xffffc80e06147981 */ /* 0x000ee8000c1e1b00 */
[----:B------:R-:W3:Y:S04]  /*0270*/  LDG.E.64 R16, desc[UR14][R4.64+-0x38] ;  /* 0xffffc80e04107981 */ /* 0x000ee8000c1e1b00 */
[----:B------:R-:W4:Y:S04]  /*0280*/  LDG.E.64 R14, desc[UR14][R6.64+-0x30] ;  /* 0xffffd00e060e7981 */ /* 0x000f28000c1e1b00 */
[----:B------:R-:W4:Y:S04]  /*0290*/  LDG.E.64 R10, desc[UR14][R4.64+-0x30] ;  /* 0xffffd00e040a7981 */ /* 0x000f28000c1e1b00 */
[----:B------:R-:W5:Y:S04]  /*02a0*/  LDG.E.64 R18, desc[UR14][R6.64+-0x28] ;  /* 0xffffd80e06127981 */ /* 0x000f68000c1e1b00 */
[----:B------:R-:W5:Y:S01]  /*02b0*/  LDG.E.64 R8, desc[UR14][R4.64+-0x28] ;  /* 0xffffd80e04087981 */ /* 0x000f62000c1e1b00 */
[----:B--2---:R-:W-:-:S03]  /*02c0*/  DFMA R22, R12, R22, R24 ;  /* 0x000000160c16722b */ /* 0x004fc60000000018 */
[----:B------:R-:W2:Y:S04]  /*02d0*/  LDG.E.64 R24, desc[UR14][R6.64+-0x20] ;  /* 0xffffe00e06187981 */ /* 0x000ea8000c1e1b00 */
[----:B------:R-:W2:Y:S01]  /*02e0*/  LDG.E.64 R12, desc[UR14][R4.64+-0x20] ;  /* 0xffffe00e040c7981 */ /* 0x000ea2000c1e1b00 */
[----:B---3--:R-:W-:-:S03]  /*02f0*/  DFMA R20, R16, R20, R22 ;  /* 0x000000141014722b */ /* 0x008fc60000000016 */
[----:B------:R-:W3:Y:S04]  /*0300*/  LDG.E.64 R22, desc[UR14][R6.64+-0x18] ;  /* 0xffffe80e06167981 */ /* 0x000ee8000c1e1b00 */
[----:B------:R-:W3:Y:S01]  /*0310*/  LDG.E.64 R16, desc[UR14][R4.64+-0x18] ;  /* 0xffffe80e04107981 */ /* 0x000ee2000c1e1b00 */
[----:B----4-:R-:W-:-:S03]  /*0320*/  DFMA R14, R10, R14, R20 ;  /* 0x0000000e0a0e722b */ /* 0x010fc60000000014 */
[----:B------:R-:W4:Y:S04]  /*0330*/  LDG.E.64 R10, desc[UR14][R6.64+-0x10] ;  /* 0xfffff00e060a7981 */ /* 0x000f28000c1e1b00 */
[----:B------:R-:W4:Y:S01]  /*0340*/  LDG.E.64 R20, desc[UR14][R4.64+-0x10] ;  /* 0xfffff00e04147981 */ /* 0x000f22000c1e1b00 */
[----:B-----5:R-:W-:-:S03]  /*0350*/  DFMA R18, R8, R18, R14 ;  /* 0x000000120812722b */ /* 0x020fc6000000000e */
        /* <DEDUP_REMOVED lines=26> */
[----:B------:R-:W-:Y:S01]  /*0500*/  UIADD3 UR8, UPT, UPT, UR8, 0x10, URZ ;  /* 0x0000001008087890 */ /* 0x000fe2000fffe0ff */
[----:B------:R-:W-:-:S03]  /*0510*/  IADD3 R26, PT, PT, R26, 0x10, RZ ;  /* 0x000000101a1a7810 */ /* 0x000fc60007ffe0ff */
[----:B------:R-:W-:Y:S01]  /*0520*/  UISETP.NE.AND UP1, UPT, UR8, URZ, UPT ;  /* 0x000000ff0800728c */ /* 0x000fe2000bf25270 */
[----:B--2---:R-:W-:-:S08]  /*0530*/  DFMA R10, R14, R12, R10 ;  /* 0x0000000c0e0a722b */ /* 0x004fd0000000000a */
[----:B---3--:R-:W-:-:S08]  /*0540*/  DFMA R10, R18, R16, R10 ;  /* 0x00000010120a722b */ /* 0x008fd0000000000a */
[----:B----4-:R-:W-:Y:S01]  /*0550*/  DFMA R24, R24, R22, R10 ;  /* 0x000000161818722b */ /* 0x010fe2000000000a */
[----:B------:R-:W-:-:S05]  /*0560*/  IADD3 R10, P0, PT, R6, 0x80, RZ ;  /* 0x00000080060a7810 */ /* 0x000fca0007f1e0ff */
[----:B------:R-:W-:Y:S02]  /*0570*/  IMAD.X R11, RZ, RZ, R7, P0 ;  /* 0x000000ffff0b7224 */ /* 0x000fe400000e0607 */
[----:B-----5:R-:W-:Y:S01]  /*0580*/  DFMA R24, R20, R8, R24 ;  /* 0x000000081418722b */ /* 0x020fe20000000018 */
[----:B------:R-:W-:Y:S10]  /*0590*/  BRA.U UP1, `(.L_x_9) ;  /* 0xfffffffd01147547 */ /* 0x000ff4000b83ffff */
.L_x_8:
[----:B------:R-:W-:Y:S05]  /*05a0*/  BRA.U !UP0, `(.L_x_7) ;  /* 0x0000000508347547 */ /* 0x000fea000b800000 */
[----:B------:R-:W-:Y:S02]  /*05b0*/  UISETP.GE.U32.AND UP0, UPT, UR12, 0x8, UPT ;  /* 0x000000080c00788c */ /* 0x000fe4000bf06070 */
[----:B------:R-:W-:-:S04]  /*05c0*/  ULOP3.LUT UR5, UR16, 0x7, URZ, 0xc0, !UPT ;  /* 0x0000000710057892 */ /* 0x000fc8000f8ec0ff */
[----:B------:R-:W-:-:S03]  /*05d0*/  UISETP.NE.AND UP1, UPT, UR5, URZ, UPT ;  /* 0x000000ff0500728c */ /* 0x000fc6000bf25270 */
[----:B------:R-:W-:Y:S08]  /*05e0*/  BRA.U !UP0, `(.L_x_10) ;  /* 0x0000000108787547 */ /* 0x000ff0000b800000 */
[----:B------:R-:W1:Y:S01]  /*05f0*/  LDC.64 R10, c[0x0][0x380] ;  /* 0x0000e000ff0a7b82 */ /* 0x000e620000000a00 */
[----:B------:R-:W-:-:S07]  /*0600*/  IMAD.IADD R7, R2, 0x1, R3 ;  /* 0x0000000102077824 */ /* 0x000fce00078e0203 */
[----:B------:R-:W2:Y:S01]  /*0610*/  LDC.64 R4, c[0x0][0x388] ;  /* 0x0000e200ff047b82 */ /* 0x000ea20000000a00 */
[----:B-1----:R-:W-:-:S05]  /*0620*/  IMAD.WIDE R10, R7, 0x8, R10 ;  /* 0x00000008070a7825 */ /* 0x002fca00078e020a */
[----:B0-----:R-:W3:Y:S01]  /*0630*/  LDG.E.64 R12, desc[UR14][R10.64] ;  /* 0x0000000e0a0c7981 */ /* 0x001ee2000c1e1b00 */
[----:B--2---:R-:W-:-:S03]  /*0640*/  IMAD.WIDE.U32 R4, R3, 0x8, R4 ;  /* 0x0000000803047825 */ /* 0x004fc600078e0004 */
[----:B------:R-:W2:Y:S04]  /*0650*/  LDG.E.64 R16, desc[UR14][R10.64+0x8] ;  /* 0x0000080e0a107981 */ /* 0x000ea8000c1e1b00 */
[----:B------:R-:W3:Y:S04]  /*0660*/  LDG.E.64 R14, desc[UR14][R4.64] ;  /* 0x0000000e040e7981 */ /* 0x000ee8000c1e1b00 */
[----:B------:R-:W2:Y:S04]  /*0670*/  LDG.E.64 R18, desc[UR14][R4.64+0x8] ;  /* 0x0000080e04127981 */ /* 0x000ea8000c1e1b00 */
[----:B------:R-:W4:Y:S04]  /*0680*/  LDG.E.64 R20, desc[UR14][R10.64+0x10] ;  /* 0x0000100e0a147981 */ /* 0x000f28000c1e1b00 */
[----:B------:R-:W4:Y:S04]  /*0690*/  LDG.E.64 R22, desc[UR14][R4.64+0x10] ;  /* 0x0000100e04167981 */ /* 0x000f28000c1e1b00 */
[----:B------:R-:W5:Y:S04]  /*06a0*/  LDG.E.64 R6, desc[UR14][R10.64+0x18] ;  /* 0x0000180e0a067981 */ /* 0x000f68000c1e1b00 */
[----:B------:R-:W5:Y:S04]  /*06b0*/  LDG.E.64 R8, desc[UR14][R4.64+0x18] ;  /* 0x0000180e04087981 */ /* 0x000f68000c1e1b00 */
[----:B------:R-:W5:Y:S04]  /*06c0*/  LDG.E.64 R26, desc[UR14][R10.64+0x38] ;  /* 0x0000380e0a1a7981 */ /* 0x000f68000c1e1b00 */
[----:B------:R-:W5:Y:S01]  /*06d0*/  LDG.E.64 R28, desc[UR14][R4.64+0x38] ;  /* 0x0000380e041c7981 */ /* 0x000f62000c1e1b00 */
[----:B---3--:R-:W-:-:S03]  /*06e0*/  DFMA R24, R12, R14, R24 ;  /* 0x0000000e0c18722b */ /* 0x008fc60000000018 */
[----:B------:R-:W3:Y:S04]  /*06f0*/  LDG.E.64 R12, desc[UR14][R10.64+0x20] ;  /* 0x0000200e0a0c7981 */ /* 0x000ee8000c1e1b00 */
[----:B------:R-:W3:Y:S01]  /*0700*/  LDG.E.64 R14, desc[UR14][R4.64+0x20] ;  /* 0x0000200e040e7981 */ /* 0x000ee2000c1e1b00 */
[----:B--2---:R-:W-:-:S03]  /*0710*/  DFMA R24, R16, R18, R24 ;  /* 0x000000121018722b */ /* 0x004fc60000000018 */
[----:B------:R-:W2:Y:S04]  /*0720*/  LDG.E.64 R16, desc[UR14][R10.64+0x28] ;  /* 0x0000280e0a107981 */ /* 0x000ea8000c1e1b00 */
[----:B------:R-:W2:Y:S01]  /*0730*/  LDG.E.64 R18, desc[UR14][R4.64+0x28] ;  /* 0x0000280e04127981 */ /* 0x000ea2000c1e1b00 */
[----:B----4-:R-:W-:-:S03]  /*0740*/  DFMA R20, R20, R22, R24 ;  /* 0x000000161414722b */ /* 0x010fc60000000018 */
[----:B------:R-:W4:Y:S04]  /*0750*/  LDG.E.64 R22, desc[UR14][R10.64+0x30] ;  /* 0x0000300e0a167981 */ /* 0x000f28000c1e1b00 */
[----:B------:R-:W4:Y:S01]  /*0760*/  LDG.E.64 R24, desc[UR14][R4.64+0x30] ;  /* 0x0000300e04187981 */ /* 0x000f22000c1e1b00 */
[----:B-----5:R-:W-:Y:S01]  /*0770*/  DFMA R6, R6, R8, R20 ;  /* 0x000000080606722b */ /* 0x020fe20000000014 */
[----:B------:R-:W-:-:S07]  /*0780*/  IADD3 R3, PT, PT, R3, 0x8, RZ ;  /* 0x0000000803037810 */ /* 0x000fce0007ffe0ff */
[----:B---3--:R-:W-:-:S08]  /*0790*/  DFMA R6, R12, R14, R6 ;  /* 0x0000000e0c06722b */ /* 0x008fd00000000006 */
[----:B--2---:R-:W-:-:S08]  /*07a0*/  DFMA R6, R16, R18, R6 ;  /* 0x000000121006722b */ /* 0x004fd00000000006 */
[----:B----4-:R-:W-:-:S08]  /*07b0*/  DFMA R24, R22, R24, R6 ;  /* 0x000000181618722b */ /* 0x010fd00000000006 */
[----:B------:R-:W-:-:S11]  /*07c0*/  DFMA R24, R26, R28, R24 ;  /* 0x0000001c1a18722b */ /* 0x000fd60000000018 */
.L_x_10:
        /* <DEDUP_REMOVED lines=17> */
[----:B------:R-:W5:Y:S01]  /*08e0*/  LDG.E.64 R14, desc[UR14][R20.64+0x18] ;  /* 0x0000180e140e7981 */ /* 0x000f62000c1e1b00 */
[----:B------:R-:W-:Y:S01]  /*08f0*/  IADD3 R3, PT, PT, R3, 0x4, RZ ;  /* 0x0000000403037810 */ /* 0x000fe20007ffe0ff */
[----:B---3--:R-:W-:-:S08]  /*0900*/  DFMA R18, R18, R22, R24 ;  /* 0x000000161212722b */ /* 0x008fd00000000018 */
[----:B--2---:R-:W-:-:S08]  /*0910*/  DFMA R8, R8, R10, R18 ;  /* 0x0000000a0808722b */ /* 0x004fd00000000012 */
[----:B----4-:R-:W-:-:S08]  /*0920*/  DFMA R4, R4, R6, R8 ;  /* 0x000000060404722b */ /* 0x010fd00000000008 */
[----:B-----5:R-:W-:-:S11]  /*0930*/  DFMA R24, R12, R14, R4 ;  /* 0x0000000e0c18722b */ /* 0x020fd60000000004 */
.L_x_11:
[----:B------:R-:W-:Y:S05]  /*0940*/  BRA.U !UP1, `(.L_x_7) ;  /* 0x00000001094c7547 */ /* 0x000fea000b800000 */
[----:B------:R-:W1:Y:S01]  /*0950*/  LDC.64 R4, c[0x0][0x388] ;  /* 0x0000e200ff047b82 */ /* 0x000e620000000a00 */
[----:B------:R-:W-:Y:S01]  /*0960*/  IADD3 R9, PT, PT, R2, R3, RZ ;  /* 0x0000000302097210 */ /* 0x000fe20007ffe0ff */
[----:B------:R-:W-:-:S06]  /*0970*/  UIADD3 UR4, UPT, UPT, -UR4, URZ, URZ ;  /* 0x000000ff04047290 */ /* 0x000fcc000fffe1ff */
[----:B------:R-:W2:Y:S01]  /*0980*/  LDC.64 R6, c[0x0][0x380] ;  /* 0x0000e000ff067b82 */ /* 0x000ea20000000a00 */
[----:B-1----:R-:W-:-:S04]  /*0990*/  IMAD.WIDE.U32 R4, R3, 0x8, R4 ;  /* 0x0000000803047825 */ /* 0x002fc800078e0004 */
[----:B------:R-:W-:Y:S01]  /*09a0*/  IMAD.MOV.U32 R8, RZ, RZ, R4 ;  /* 0x000000ffff087224 */ /* 0x000fe200078e0004 */
[----:B------:R-:W-:-:S07]  /*09b0*/  MOV R11, R5 ;  /* 0x00000005000b7202 */ /* 0x000fce0000000f00 */
.L_x_12:
[----:B--2---:R-:W-:Y:S01]  /*09c0*/  IMAD.WIDE R2, R9, 0x8, R6 ;  /* 0x0000000809027825 */ /* 0x004fe200078e0206 */
[----:B------:R-:W-:-:S03]  /*09d0*/  MOV R4, R8 ;  /* 0x0000000800047202 */ /* 0x000fc60000000f00 */
[----:B------:R-:W-:Y:S02]  /*09e0*/  IMAD.MOV.U32 R5, RZ, RZ, R11 ;  /* 0x000000ffff057224 */ /* 0x000fe400078e000b */
[----:B0-----:R-:W2:Y:S04]  /*09f0*/  LDG.E.64 R2, desc[UR14][R2.64] ;  /* 0x0000000e02027981 */ /* 0x001ea8000c1e1b00 */
[----:B------:R-:W2:Y:S01]  /*0a00*/  LDG.E.64 R4, desc[UR14][R4.64] ;  /* 0x0000000e04047981 */ /* 0x000ea2000c1e1b00 */
[----:B------:R-:W-:Y:S01]  /*0a10*/  UIADD3 UR4, UPT, UPT, UR4, 0x1, URZ ;  /* 0x0000000104047890 */ /* 0x000fe2000fffe0ff */
[----:B------:R-:W-:Y:S02]  /*0a20*/  IADD3 R8, P0, PT, R8, 0x8, RZ ;  /* 0x0000000808087810 */ /* 0x000fe40007f1e0ff */
[----:B------:R-:W-:Y:S01]  /*0a30*/  IADD3 R9, PT, PT, R9, 0x1, RZ ;  /* 0x0000000109097810 */ /* 0x000fe20007ffe0ff */
[----:B------:R-:W-:Y:S01]  /*0a40*/  UISETP.NE.AND UP0, UPT, UR4, URZ, UPT ;  /* 0x000000ff0400728c */ /* 0x000fe2000bf05270 */
[----:B------:R-:W-:Y:S01]  /*0a50*/  IADD3.X R11, PT, PT, RZ, R11, RZ, P0, !PT ;  /* 0x0000000bff0b7210 */ /* 0x000fe200007fe4ff */
[----:B--2---:R-:W-:-:S07]  /*0a60*/  DFMA R24, R2, R4, R24 ;  /* 0x000000040218722b */ /* 0x004fce0000000018 */
[----:B------:R-:W-:Y:S05]  /*0a70*/  BRA.U UP0, `(.L_x_12) ;  /* 0xfffffffd00d07547 */ /* 0x000fea000b83ffff */
.L_x_7:
[----:B------:R-:W1:Y:S02]  /*0a80*/  LDC.64 R2, c[0x0][0x390] ;  /* 0x0000e400ff027b82 */ /* 0x000e640000000a00 */
[----:B-1----:R-:W-:-:S05]  /*0a90*/  IMAD.WIDE R2, R0, 0x8, R2 ;  /* 0x0000000800027825 */ /* 0x002fca00078e0202 */
[----:B0-----:R-:W-:Y:S01]  /*0aa0*/  STG.E.64 desc[UR14][R2.64], R24 ;  /* 0x0000001802007986 */ /* 0x001fe2000c101b0e */
[----:B------:R-:W-:Y:S05]  /*0ab0*/  EXIT ;  /* 0x000000000000794d */ /* 0x000fea0003800000 */
.L_x_13:
        /* <DEDUP_REMOVED lines=12> */
.L_x_16:


//--------------------- .nv.shared._Z3dotPdS_S_i  --------------------------
	.section	.nv.shared._Z3dotPdS_S_i,"aw",@nobits
	.sectionflags	@""
	.align	8
.nv.shared._Z3dotPdS_S_i:
	.zero		3072


//--------------------- .nv.shared.reserved.0     --------------------------
	.section	.nv.shared.reserved.0,"aw",@nobits
	.weak		__nv_reservedSMEM_offset_0_alias
	.size		__nv_reservedSMEM_offset_0_alias, 0, 64
	.other		__nv_reservedSMEM_offset_0_alias,@"STO_CUDA_RESERVED_SHARED STV_DEFAULT"
__nv_reservedSMEM_offset_0_alias:
	.zero		0
	.zero		64


//--------------------- .nv.constant0._Z3dotPdS_S_i --------------------------
	.section	.nv.constant0._Z3dotPdS_S_i,"a",@progbits
	.sectionflags	@""
	.align	4
.nv.constant0._Z3dotPdS_S_i:
	.zero		924


//--------------------- .nv.constant0._Z9vecAddSubPdS_S_di --------------------------
	.section	.nv.constant0._Z9vecAddSubPdS_S_di,"a",@progbits
	.sectionflags	@""
	.align	4
.nv.constant0._Z9vecAddSubPdS_S_di:
	.zero		932


//--------------------- .nv.constant0._Z6matVecPdS_S_i --------------------------
	.section	.nv.constant0._Z6matVecPdS_S_i,"a",@progbits
	.sectionflags	@""
	.align	4
.nv.constant0._Z6matVecPdS_S_i:
	.zero		924


//--------------------- SYMBOLS --------------------------

	.type		.nv.reservedSmem.offset0,@object
	.size		.nv.reservedSmem.offset0,0x4
	.type		.nv.reservedSmem.cap,@object
	.size		.nv.reservedSmem.cap,0x4
